//
// Generated by NVIDIA NVVM Compiler
//
// Compiler Build ID: CL-36424714
// Cuda compilation tools, release 13.0, V13.0.88
// Based on NVVM 20.0.0
//

.version 9.0
.target sm_100
.address_size 64

	// .globl	_Z14cluster_reducePKfPfi
// _ZZ14cluster_reducePKfPfiE11cluster_sum has been demoted
.extern .shared .align 16 .b8 sdata[];

.visible .entry _Z14cluster_reducePKfPfi(
	.param .u64 .ptr .align 1 _Z14cluster_reducePKfPfi_param_0,
	.param .u64 .ptr .align 1 _Z14cluster_reducePKfPfi_param_1,
	.param .u32 _Z14cluster_reducePKfPfi_param_2
)
{
	.reg .pred 	%p<8>;
	.reg .b32 	%r<18>;
	.reg .b32 	%f<12>;
	.reg .b64 	%rd<10>;
	// demoted variable
	.shared .align 4 .f32 _ZZ14cluster_reducePKfPfiE11cluster_sum;
	ld.param.u64 	%rd1, [_Z14cluster_reducePKfPfi_param_0];
	ld.param.u64 	%rd2, [_Z14cluster_reducePKfPfi_param_1];
	ld.param.u32 	%r7, [_Z14cluster_reducePKfPfi_param_2];
	mov.u32 	%r1, %tid.x;
	mov.u32 	%r8, %ctaid.x;
	mov.u32 	%r17, %ntid.x;
	mad.lo.s32 	%r3, %r8, %r17, %r1;
	setp.ge.s32 	%p1, %r3, %r7;
	mov.f32 	%f11, 0f00000000;
	@%p1 bra 	$L__BB0_2;
	cvta.to.global.u64 	%rd3, %rd1;
	mul.wide.s32 	%rd4, %r3, 4;
	add.s64 	%rd5, %rd3, %rd4;
	ld.global.nc.f32 	%f11, [%rd5];
$L__BB0_2:
	shl.b32 	%r9, %r1, 2;
	mov.u32 	%r10, sdata;
	add.s32 	%r4, %r10, %r9;
	st.shared.f32 	[%r4], %f11;
	bar.sync 	0;
	setp.lt.u32 	%p2, %r17, 2;
	@%p2 bra 	$L__BB0_6;
$L__BB0_3:
	shr.u32 	%r6, %r17, 1;
	setp.ge.u32 	%p3, %r1, %r6;
	@%p3 bra 	$L__BB0_5;
	shl.b32 	%r11, %r6, 2;
	add.s32 	%r12, %r4, %r11;
	ld.shared.f32 	%f4, [%r12];
	ld.shared.f32 	%f5, [%r4];
	add.f32 	%f6, %f4, %f5;
	st.shared.f32 	[%r4], %f6;
$L__BB0_5:
	bar.sync 	0;
	setp.gt.u32 	%p4, %r17, 3;
	mov.u32 	%r17, %r6;
	@%p4 bra 	$L__BB0_3;
$L__BB0_6:
	setp.ne.s32 	%p5, %r1, 0;
	@%p5 bra 	$L__BB0_8;
	mov.b32 	%r13, 0;
	st.shared.u32 	[_ZZ14cluster_reducePKfPfiE11cluster_sum], %r13;
$L__BB0_8:
	setp.ne.s32 	%p6, %r1, 0;
	bar.sync 	0;
	barrier.cluster.arrive;
	barrier.cluster.wait;
	@%p6 bra 	$L__BB0_10;
	mov.u32 	%r14, _ZZ14cluster_reducePKfPfiE11cluster_sum;
	cvt.u64.u32 	%rd6, %r14;
	cvta.shared.u64 	%rd7, %rd6;
	mapa.u64	%rd8, %rd7, 0;
	ld.shared.f32 	%f7, [sdata];
	atom.add.f32 	%f8, [%rd8], %f7;
$L__BB0_10:
	barrier.cluster.arrive;
	barrier.cluster.wait;
	mov.u32 	%r15, %cluster_ctarank;
	or.b32  	%r16, %r1, %r15;
	setp.ne.s32 	%p7, %r16, 0;
	@%p7 bra 	$L__BB0_12;
	ld.shared.f32 	%f9, [_ZZ14cluster_reducePKfPfiE11cluster_sum];
	cvta.to.global.u64 	%rd9, %rd2;
	atom.global.add.f32 	%f10, [%rd9], %f9;
$L__BB0_12:
	ret;

}


// ===== COMPILED SASS (sm_100) =====

	.target	sm_100

	.elftype	@"ET_EXEC"


//--------------------- .note.nv.tkinfo           --------------------------
	.section	.note.nv.tkinfo,"",@"SHT_NOTE"
	.sectionflags	@"SHF_NOTE_NV_TKINFO"
	.tkinfo
        /*0018*/ 	.word	0x00000002
        /*0030*/ 	.string	""
        /*0030*/ 	.string	"ptxas"
        /*0030*/ 	.string	"Cuda compilation tools, release 13.0, V13.0.88"
        /*0030*/ 	.string	"Build cuda_13.0.r13.0/compiler.36424714_0"
        /*0030*/ 	.string	"-arch sm_100 -m 64 "



//--------------------- .note.nv.cuinfo           --------------------------
	.section	.note.nv.cuinfo,"",@"SHT_NOTE"
	.sectionflags	@"SHF_NOTE_NV_CUINFO"
        /*0018*/ 	.short	0x0002
        /*001a*/ 	.short	0x0064
        /*001c*/ 	.short	0x0082
	.zero		2


//--------------------- .nv.info                  --------------------------
	.section	.nv.info,"",@"SHT_CUDA_INFO"
	.align	4


	//----- nvinfo : EIATTR_REGCOUNT
	.align		4
        /*0000*/ 	.byte	0x04, 0x2f
        /*0002*/ 	.short	(.L_1 - .L_0)
	.align		4
.L_0:
        /*0004*/ 	.word	index@(_Z14cluster_reducePKfPfi)
        /*0008*/ 	.word	0x0000000c


	//----- nvinfo : EIATTR_FRAME_SIZE
	.align		4
.L_1:
        /*000c*/ 	.byte	0x04, 0x11
        /*000e*/ 	.short	(.L_3 - .L_2)
	.align		4
.L_2:
        /*0010*/ 	.word	index@(_Z14cluster_reducePKfPfi)
        /*0014*/ 	.word	0x00000000


	//----- nvinfo : EIATTR_MIN_STACK_SIZE
	.align		4
.L_3:
        /*0018*/ 	.byte	0x04, 0x12
        /*001a*/ 	.short	(.L_5 - .L_4)
	.align		4
.L_4:
        /*001c*/ 	.word	index@(_Z14cluster_reducePKfPfi)
        /*0020*/ 	.word	0x00000000
.L_5:


//--------------------- .nv.compat                --------------------------
	.section	.nv.compat,"",@"SHT_CUDA_COMPAT_INFO"
	.align	4
        /*0000*/ 	.byte	0x02, 0x09, 0x00, 0x00, 0x02, 0x02, 0x01, 0x00, 0x02, 0x05, 0x05, 0x00, 0x03, 0x07, 0x01, 0x01
        /*0010*/ 	.byte	0x02, 0x03, 0x00, 0x00, 0x02, 0x06, 0x01, 0x00, 0x04, 0x0b, 0x08, 0x00, 0x09, 0x00, 0x00, 0x00
        /*0020*/ 	.byte	0x00, 0x00, 0x00, 0x00


//--------------------- .nv.info._Z14cluster_reducePKfPfi --------------------------
	.section	.nv.info._Z14cluster_reducePKfPfi,"",@"SHT_CUDA_INFO"
	.sectionflags	@""
	.align	4


	//----- nvinfo : EIATTR_CUDA_API_VERSION
	.align		4
        /*0000*/ 	.byte	0x04, 0x37
        /*0002*/ 	.short	(.L_7 - .L_6)
.L_6:
        /*0004*/ 	.word	0x00000082


	//----- nvinfo : EIATTR_KPARAM_INFO
	.align		4
.L_7:
        /*0008*/ 	.byte	0x04, 0x17
        /*000a*/ 	.short	(.L_9 - .L_8)
.L_8:
        /*000c*/ 	.word	0x00000000
        /*0010*/ 	.short	0x0002
        /*0012*/ 	.short	0x0010
        /*0014*/ 	.byte	0x00, 0xf0, 0x11, 0x00


	//----- nvinfo : EIATTR_KPARAM_INFO
	.align		4
.L_9:
        /*0018*/ 	.byte	0x04, 0x17
        /*001a*/ 	.short	(.L_11 - .L_10)
.L_10:
        /*001c*/ 	.word	0x00000000
        /*0020*/ 	.short	0x0001
        /*0022*/ 	.short	0x0008
        /*0024*/ 	.byte	0x00, 0xf5, 0x21, 0x00


	//----- nvinfo : EIATTR_KPARAM_INFO
	.align		4
.L_11:
        /*0028*/ 	.byte	0x04, 0x17
        /*002a*/ 	.short	(.L_13 - .L_12)
.L_12:
        /*002c*/ 	.word	0x00000000
        /*0030*/ 	.short	0x0000
        /*0032*/ 	.short	0x0000
        /*0034*/ 	.byte	0x00, 0xf5, 0x21, 0x00


	//----- nvinfo : EIATTR_SPARSE_MMA_MASK
	.align		4
.L_13:
        /*0038*/ 	.byte	0x03, 0x50
        /*003a*/ 	.short	0x0000


	//----- nvinfo : EIATTR_MAXREG_COUNT
	.align		4
        /*003c*/ 	.byte	0x03, 0x1b
        /*003e*/ 	.short	0x00ff


	//----- nvinfo : EIATTR_NUM_BARRIERS
	.align		4
        /*0040*/ 	.byte	0x02, 0x4c
        /*0042*/ 	.byte	0x01
	.zero		1


	//----- nvinfo : EIATTR_MERCURY_ISA_VERSION
	.align		4
        /*0044*/ 	.byte	0x03, 0x5f
        /*0046*/ 	.short	0x0101


	//----- nvinfo : EIATTR_COOP_GROUP_MASK_REGIDS
	.align		4
        /*0048*/ 	.byte	0x04, 0x29
        /*004a*/ 	.short	(.L_15 - .L_14)


	//   ....[0]....
.L_14:
        /*004c*/ 	.word	0xffffffff


	//   ....[1]....
        /*0050*/ 	.word	0xffffffff


	//----- nvinfo : EIATTR_COOP_GROUP_INSTR_OFFSETS
	.align		4
.L_15:
        /*0054*/ 	.byte	0x04, 0x28
        /*0056*/ 	.short	(.L_17 - .L_16)


	//   ....[0]....
.L_16:
        /*0058*/ 	.word	0x000002e0


	//   ....[1]....
        /*005c*/ 	.word	0x000005b0


	//----- nvinfo : EIATTR_VRC_CTA_INIT_COUNT
	.align		4
.L_17:
        /*0060*/ 	.byte	0x02, 0x4a
	.zero		1
	.zero		1


	//----- nvinfo : EIATTR_EXIT_INSTR_OFFSETS
	.align		4
        /*0064*/ 	.byte	0x04, 0x1c
        /*0066*/ 	.short	(.L_19 - .L_18)


	//   ....[0]....
.L_18:
        /*0068*/ 	.word	0x00000630


	//   ....[1]....
        /*006c*/ 	.word	0x00000690


	//----- nvinfo : EIATTR_CRS_STACK_SIZE
	.align		4
.L_19:
        /*0070*/ 	.byte	0x04, 0x1e
        /*0072*/ 	.short	(.L_21 - .L_20)
.L_20:
        /*0074*/ 	.word	0x00000000


	//----- nvinfo : EIATTR_CBANK_PARAM_SIZE
	.align		4
.L_21:
        /*0078*/ 	.byte	0x03, 0x19
        /*007a*/ 	.short	0x0014


	//----- nvinfo : EIATTR_PARAM_CBANK
	.align		4
        /*007c*/ 	.byte	0x04, 0x0a
        /*007e*/ 	.short	(.L_23 - .L_22)
	.align		4
.L_22:
        /*0080*/ 	.word	index@(.nv.constant0._Z14cluster_reducePKfPfi)
        /*0084*/ 	.short	0x0380
        /*0086*/ 	.short	0x0014


	//----- nvinfo : EIATTR_SW_WAR
	.align		4
.L_23:
        /*0088*/ 	.byte	0x04, 0x36
        /*008a*/ 	.short	(.L_25 - .L_24)
.L_24:
        /*008c*/ 	.word	0x00000008
.L_25:


//--------------------- .nv.callgraph             --------------------------
	.section	.nv.callgraph,"",@"SHT_CUDA_CALLGRAPH"
	.align	4
	.sectionentsize	8
	.align		4
        /*0000*/ 	.word	0x00000000
	.align		4
        /*0004*/ 	.word	0xffffffff
	.align		4
        /*0008*/ 	.word	0x00000000
	.align		4
        /*000c*/ 	.word	0xfffffffe
	.align		4
        /*0010*/ 	.word	0x00000000
	.align		4
        /*0014*/ 	.word	0xfffffffd
	.align		4
        /*0018*/ 	.word	0x00000000
	.align		4
        /*001c*/ 	.word	0xfffffffc


//--------------------- .text._Z14cluster_reducePKfPfi --------------------------
	.section	.text._Z14cluster_reducePKfPfi,"ax",@progbits
	.align	128
        .global         _Z14cluster_reducePKfPfi
        .type           _Z14cluster_reducePKfPfi,@function
        .size           _Z14cluster_reducePKfPfi,(.L_x_17 - _Z14cluster_reducePKfPfi)
        .other          _Z14cluster_reducePKfPfi,@"STO_CUDA_ENTRY STV_DEFAULT"
_Z14cluster_reducePKfPfi:
.text._Z14cluster_reducePKfPfi:
[----:B------:R-:W-:Y:S01]  /*0000*/  LDC R1, c[0x0][0x37c] ;  /* 0x0000df00ff017b82 */ /* 0x000fe20000000800 */
[----:B------:R-:W0:Y:S07]  /*0010*/  S2R R0, SR_TID.X ;  /* 0x0000000000007919 */ /* 0x000e2e0000002100 */
[----:B------:R-:W0:Y:S01]  /*0020*/  S2UR UR4, SR_CTAID.X ;  /* 0x00000000000479c3 */ /* 0x000e220000002500 */
[----:B------:R-:W1:Y:S01]  /*0030*/  LDCU UR5, c[0x0][0x390] ;  /* 0x00007200ff0577ac */ /* 0x000e620008000800 */
[----:B------:R-:W-:Y:S01]  /*0040*/  IMAD.MOV.U32 R4, RZ, RZ, RZ ;  /* 0x000000ffff047224 */ /* 0x000fe200078e00ff */
[----:B------:R-:W2:Y:S05]  /*0050*/  LDCU.64 UR6, c[0x0][0x358] ;  /* 0x00006b00ff0677ac */ /* 0x000eaa0008000a00 */
[----:B------:R-:W0:Y:S02]  /*0060*/  LDC R7, c[0x0][0x360] ;  /* 0x0000d800ff077b82 */ /* 0x000e240000000800 */
[----:B0-----:R-:W-:-:S05]  /*0070*/  IMAD R5, R7, UR4, R0 ;  /* 0x0000000407057c24 */ /* 0x001fca000f8e0200 */
[----:B-1----:R-:W-:-:S13]  /*0080*/  ISETP.GE.AND P0, PT, R5, UR5, PT ;  /* 0x0000000505007c0c */ /* 0x002fda000bf06270 */
[----:B------:R-:W0:Y:S02]  /*0090*/  @!P0 LDC.64 R2, c[0x0][0x380] ;  /* 0x0000e000ff028b82 */ /* 0x000e240000000a00 */
[----:B0-----:R-:W-:-:S05]  /*00a0*/  @!P0 IMAD.WIDE R2, R5, 0x4, R2 ;  /* 0x0000000405028825 */ /* 0x001fca00078e0202 */
[----:B--2---:R-:W2:Y:S01]  /*00b0*/  @!P0 LDG.E.CONSTANT R4, desc[UR6][R2.64] ;  /* 0x0000000602048981 */ /* 0x004ea2000c1e9900 */
[----:B------:R-:W-:Y:S01]  /*00c0*/  ISETP.NE.AND P0, PT, R0, RZ, PT ;  /* 0x000000ff0000720c */ /* 0x000fe20003f05270 */
[----:B------:R-:W0:Y:S01]  /*00d0*/  S2UR UR5, SR_CgaCtaId ;  /* 0x00000000000579c3 */ /* 0x000e220000008800 */
[----:B------:R-:W-:Y:S01]  /*00e0*/  UMOV UR4, 0x400 ;  /* 0x0000040000047882 */ /* 0x000fe20000000000 */
[----:B------:R-:W-:Y:S01]  /*00f0*/  ISETP.GE.U32.AND P1, PT, R7, 0x2, PT ;  /* 0x000000020700780c */ /* 0x000fe20003f26070 */
[----:B------:R-:W-:Y:S01]  /*0100*/  UIADD3 UR4, UPT, UPT, UR4, 0x10, URZ ;  /* 0x0000001004047890 */ /* 0x000fe2000fffe0ff */
[----:B------:R-:W1:Y:S08]  /*0110*/  LDCU UR8, c[0x0][0x36c] ;  /* 0x00006d80ff0877ac */ /* 0x000e700008000800 */
[----:B------:R-:W3:Y:S01]  /*0120*/  @!P0 S2R R9, SR_CgaCtaId ;  /* 0x0000000000098919 */ /* 0x000ee20000008800 */
[----:B------:R-:W-:Y:S01]  /*0130*/  @!P0 MOV R6, 0x400 ;  /* 0x0000040000068802 */ /* 0x000fe20000000f00 */
[----:B0-----:R-:W-:-:S06]  /*0140*/  ULEA UR4, UR5, UR4, 0x18 ;  /* 0x0000000405047291 */ /* 0x001fcc000f8ec0ff */
[----:B------:R-:W-:Y:S02]  /*0150*/  LEA R5, R0, UR4, 0x2 ;  /* 0x0000000400057c11 */ /* 0x000fe4000f8e10ff */
[----:B---3--:R-:W-:-:S03]  /*0160*/  @!P0 LEA R6, R9, R6, 0x18 ;  /* 0x0000000609068211 */ /* 0x008fc600078ec0ff */
[----:B--2---:R0:W-:Y:S01]  /*0170*/  STS [R5], R4 ;  /* 0x0000000405007388 */ /* 0x0041e20000000800 */
[----:B------:R-:W-:Y:S06]  /*0180*/  BAR.SYNC.DEFER_BLOCKING 0x0 ;  /* 0x0000000000007b1d */ /* 0x000fec0000010000 */
[----:B-1----:R-:W-:Y:S05]  /*0190*/  @!P1 BRA `(.L_x_0) ;  /* 0x00000000002c9947 */ /* 0x002fea0003800000 */
.L_x_1:
[----:B------:R-:W-:-:S04]  /*01a0*/  SHF.R.U32.HI R8, RZ, 0x1, R7 ;  /* 0x00000001ff087819 */ /* 0x000fc80000011607 */
[----:B------:R-:W-:-:S13]  /*01b0*/  ISETP.GE.U32.AND P1, PT, R0, R8, PT ;  /* 0x000000080000720c */ /* 0x000fda0003f26070 */
[----:B------:R-:W-:Y:S01]  /*01c0*/  @!P1 IMAD R2, R8, 0x4, R5 ;  /* 0x0000000408029824 */ /* 0x000fe200078e0205 */
[----:B------:R-:W-:Y:S05]  /*01d0*/  @!P1 LDS R3, [R5] ;  /* 0x0000000005039984 */ /* 0x000fea0000000800 */
[----:B------:R-:W0:Y:S02]  /*01e0*/  @!P1 LDS R2, [R2] ;  /* 0x0000000002029984 */ /* 0x000e240000000800 */
[----:B0-----:R-:W-:-:S05]  /*01f0*/  @!P1 FADD R4, R2, R3 ;  /* 0x0000000302049221 */ /* 0x001fca0000000000 */
[----:B------:R1:W-:Y:S01]  /*0200*/  @!P1 STS [R5], R4 ;  /* 0x0000000405009388 */ /* 0x0003e20000000800 */
[----:B------:R-:W-:Y:S01]  /*0210*/  BAR.SYNC.DEFER_BLOCKING 0x0 ;  /* 0x0000000000007b1d */ /* 0x000fe20000010000 */
[----:B------:R-:W-:Y:S01]  /*0220*/  ISETP.GT.U32.AND P1, PT, R7, 0x3, PT ;  /* 0x000000030700780c */ /* 0x000fe20003f24070 */
[----:B------:R-:W-:-:S12]  /*0230*/  IMAD.MOV.U32 R7, RZ, RZ, R8 ;  /* 0x000000ffff077224 */ /* 0x000fd800078e0008 */
[----:B-1----:R-:W-:Y:S05]  /*0240*/  @P1 BRA `(.L_x_1) ;  /* 0xfffffffc00d41947 */ /* 0x002fea000383ffff */
.L_x_0:
[----:B------:R1:W-:Y:S01]  /*0250*/  @!P0 STS [R6], RZ ;  /* 0x000000ff06008388 */ /* 0x0003e20000000800 */
[----:B------:R-:W-:Y:S01]  /*0260*/  UISETP.EQ.U32.AND UP0, UPT, UR8, 0x1, UPT ;  /* 0x000000010800788c */ /* 0x000fe2000bf02070 */
[----:B------:R-:W-:Y:S08]  /*0270*/  BAR.SYNC.DEFER_BLOCKING 0x0 ;  /* 0x0000000000007b1d */ /* 0x000ff00000010000 */
[----:B-1----:R-:W-:Y:S05]  /*0280*/  BRA.U !UP0, `(.L_x_2) ;  /* 0x0000000108147547 */ /* 0x002fea000b800000 */
[----:B------:R-:W-:Y:S06]  /*0290*/  MEMBAR.ALL.GPU ;  /* 0x0000000000007992 */ /* 0x000fec000000a000 */
[----:B------:R-:W-:-:S00]  /*02a0*/  ERRBAR ;  /* 0x00000000000079ab */ /* 0x000fc00000000000 */
[----:B------:R-:W-:Y:S08]  /*02b0*/  CGAERRBAR ;  /* 0x00000000000075ab */ /* 0x000ff00000000000 */
[----:B------:R-:W-:Y:S01]  /*02c0*/  UCGABAR_ARV ;  /* 0x00000000000079c7 */ /* 0x000fe20008000000 */
[----:B------:R-:W-:Y:S05]  /*02d0*/  BRA `(.L_x_3) ;  /* 0x0000000000047947 */ /* 0x000fea0003800000 */
.L_x_2:
[----:B------:R-:W-:Y:S01]  /*02e0*/  NOP ;  /* 0x0000000000007918 */ /* 0x000fe20000000000 */
.L_x_3:
[----:B------:R-:W-:Y:S05]  /*02f0*/  BRA.U !UP0, `(.L_x_4) ;  /* 0x00000001080c7547 */ /* 0x000fea000b800000 */
[----:B------:R-:W-:Y:S01]  /*0300*/  UCGABAR_WAIT ;  /* 0x0000000000007dc7 */ /* 0x000fe20008000000 */
[----:B------:R-:W-:Y:S01]  /*0310*/  CCTL.IVALL ;  /* 0x00000000ff00798f */ /* 0x000fe20002000000 */
[----:B------:R-:W-:Y:S05]  /*0320*/  BRA `(.L_x_5) ;  /* 0x0000000000047947 */ /* 0x000fea0003800000 */
.L_x_4:
[----:B------:R-:W-:Y:S06]  /*0330*/  BAR.SYNC.DEFER_BLOCKING 0x0 ;  /* 0x0000000000007b1d */ /* 0x000fec0000010000 */
.L_x_5:
[----:B------:R-:W-:Y:S04]  /*0340*/  BSSY.RECONVERGENT B0, `(.L_x_6) ;  /* 0x0000020000007945 */ /* 0x000fe80003800200 */
[----:B------:R-:W-:Y:S05]  /*0350*/  @P0 BRA `(.L_x_7) ;  /* 0x0000000000780947 */ /* 0x000fea0003800000 */
[----:B------:R-:W1:Y:S01]  /*0360*/  S2R R3, SR_CgaCtaId ;  /* 0x0000000000037919 */ /* 0x000e620000008800 */
[----:B------:R-:W-:Y:S01]  /*0370*/  MOV R2, 0x400 ;  /* 0x0000040000027802 */ /* 0x000fe20000000f00 */
[----:B0-----:R-:W0:Y:S03]  /*0380*/  S2R R4, SR_SWINHI ;  /* 0x0000000000047919 */ /* 0x001e260000002f00 */
[----:B-1----:R-:W-:-:S04]  /*0390*/  LEA R7, R3, R2, 0x18 ;  /* 0x0000000203077211 */ /* 0x002fc800078ec0ff */
[----:B------:R-:W-:Y:S02]  /*03a0*/  MOV R2, R7 ;  /* 0x0000000700027202 */ /* 0x000fe40000000f00 */
[----:B0-----:R-:W-:Y:S01]  /*03b0*/  MOV R3, R4 ;  /* 0x0000000400037202 */ /* 0x001fe20000000f00 */
[----:B------:R-:W0:Y:S01]  /*03c0*/  LDS R5, [R7+0x10] ;  /* 0x0000100007057984 */ /* 0x000e220000000800 */
[----:B------:R-:W-:Y:S02]  /*03d0*/  PRMT R2, RZ, 0x654, R2 ;  /* 0x00000654ff027816 */ /* 0x000fe40000000002 */
[----:B------:R-:W-:-:S05]  /*03e0*/  MOV R3, R3 ;  /* 0x0000000300037202 */ /* 0x000fca0000000f00 */
[----:B0-----:R0:W-:Y:S02]  /*03f0*/  ATOM.E.ADD.F32.FTZ.RN.STRONG.GPU P0, RZ, desc[UR6][R2.64], R5 ;  /* 0x8000000502ff79a2 */ /* 0x0011e4000c10f306 */
[----:B0-----:R-:W-:Y:S05]  /*0400*/  @P0 BRA `(.L_x_7) ;  /* 0x00000000004c0947 */ /* 0x001fea0003800000 */
[----:B------:R-:W0:Y:S02]  /*0410*/  QSPC.E.S P0, RZ, [R2] ;  /* 0x0000000002ff73aa */ /* 0x000e240000000500 */
[----:B0-----:R-:W-:Y:S05]  /*0420*/  @!P0 BRA `(.L_x_8) ;  /* 0x0000000000188947 */ /* 0x001fea0003800000 */
[----:B------:R-:W-:-:S07]  /*0430*/  MOV R2, R2 ;  /* 0x0000000200027202 */ /* 0x000fce0000000f00 */
.L_x_9:
[----:B------:R-:W0:Y:S02]  /*0440*/  LDS R6, [R2] ;  /* 0x0000000002067984 */ /* 0x000e240000000800 */
[----:B0-----:R-:W-:-:S05]  /*0450*/  FADD R7, R5, R6 ;  /* 0x0000000605077221 */ /* 0x001fca0000000000 */
[----:B------:R-:W0:Y:S02]  /*0460*/  ATOMS.CAST.SPIN P0, [R2], R6, R7 ;  /* 0x000000060200758d */ /* 0x000e240001800007 */
[----:B0-----:R-:W-:Y:S05]  /*0470*/  @!P0 BRA `(.L_x_9) ;  /* 0xfffffffc00f08947 */ /* 0x001fea000383ffff */
[----:B------:R-:W-:Y:S05]  /*0480*/  BRA `(.L_x_7) ;  /* 0x00000000002c7947 */ /* 0x000fea0003800000 */
.L_x_8:
[----:B------:R-:W0:Y:S02]  /*0490*/  QSPC.E.D P0, RZ, [R2] ;  /* 0x0000000002ff73aa */ /* 0x000e240000000700 */
[----:B0-----:R-:W-:Y:S05]  /*04a0*/  @!P0 BRA `(.L_x_10) ;  /* 0x0000000000188947 */ /* 0x001fea0003800000 */
.L_x_11:
[----:B------:R-:W2:Y:S02]  /*04b0*/  LD.E R6, [R2] ;  /* 0x0000000002067980 */ /* 0x000ea40000100900 */
[----:B--2---:R-:W-:-:S06]  /*04c0*/  FADD R7, R5, R6 ;  /* 0x0000000605077221 */ /* 0x004fcc0000000000 */
[----:B------:R-:W2:Y:S02]  /*04d0*/  ATOM.E.CAST.SPIN PT, R7, [R2], R6, R7 ;  /* 0x000000060207738b */ /* 0x000ea400019e0107 */
[----:B--2---:R-:W-:-:S13]  /*04e0*/  ISETP.EQ.U32.AND P0, PT, R7, 0x1, PT ;  /* 0x000000010700780c */ /* 0x004fda0003f02070 */
[----:B------:R-:W-:Y:S05]  /*04f0*/  @!P0 BRA `(.L_x_11) ;  /* 0xfffffffc00ec8947 */ /* 0x000fea000383ffff */
[----:B------:R-:W-:Y:S05]  /*0500*/  BRA `(.L_x_7) ;  /* 0x00000000000c7947 */ /* 0x000fea0003800000 */
.L_x_10:
[----:B------:R-:W2:Y:S02]  /*0510*/  LD.E R4, desc[UR6][R2.64] ;  /* 0x0000000602047980 */ /* 0x000ea4000c101900 */
[----:B--2---:R-:W-:-:S05]  /*0520*/  FADD R5, R5, R4 ;  /* 0x0000000405057221 */ /* 0x004fca0000000000 */
[----:B------:R1:W-:Y:S02]  /*0530*/  ST.E desc[UR6][R2.64], R5 ;  /* 0x0000000502007985 */ /* 0x0003e4000c101906 */
.L_x_7:
[----:B------:R-:W-:Y:S05]  /*0540*/  BSYNC.RECONVERGENT B0 ;  /* 0x0000000000007941 */ /* 0x000fea0003800200 */
.L_x_6:
[----:B------:R-:W-:Y:S05]  /*0550*/  BRA.U !UP0, `(.L_x_12) ;  /* 0x0000000108147547 */ /* 0x000fea000b800000 */
[----:B------:R-:W-:Y:S06]  /*0560*/  MEMBAR.ALL.GPU ;  /* 0x0000000000007992 */ /* 0x000fec000000a000 */
[----:B------:R-:W-:-:S00]  /*0570*/  ERRBAR ;  /* 0x00000000000079ab */ /* 0x000fc00000000000 */
[----:B------:R-:W-:Y:S08]  /*0580*/  CGAERRBAR ;  /* 0x00000000000075ab */ /* 0x000ff00000000000 */
[----:B------:R-:W-:Y:S01]  /*0590*/  UCGABAR_ARV ;  /* 0x00000000000079c7 */ /* 0x000fe20008000000 */
[----:B------:R-:W-:Y:S05]  /*05a0*/  BRA `(.L_x_13) ;  /* 0x0000000000047947 */ /* 0x000fea0003800000 */
.L_x_12:
[----:B------:R-:W-:Y:S01]  /*05b0*/  NOP ;  /* 0x0000000000007918 */ /* 0x000fe20000000000 */
.L_x_13:
[----:B------:R-:W-:Y:S05]  /*05c0*/  BRA.U !UP0, `(.L_x_14) ;  /* 0x00000001080c7547 */ /* 0x000fea000b800000 */
[----:B------:R-:W-:Y:S01]  /*05d0*/  UCGABAR_WAIT ;  /* 0x0000000000007dc7 */ /* 0x000fe20008000000 */
[----:B------:R-:W-:Y:S01]  /*05e0*/  CCTL.IVALL ;  /* 0x00000000ff00798f */ /* 0x000fe20002000000 */
[----:B------:R-:W-:Y:S05]  /*05f0*/  BRA `(.L_x_15) ;  /* 0x0000000000047947 */ /* 0x000fea0003800000 */
.L_x_14:
[----:B------:R-:W-:Y:S06]  /*0600*/  BAR.SYNC.DEFER_BLOCKING 0x0 ;  /* 0x0000000000007b1d */ /* 0x000fec0000010000 */
.L_x_15:
[----:B------:R-:W2:Y:S02]  /*0610*/  S2UR UR5, SR_CgaCtaId ;  /* 0x00000000000579c3 */ /* 0x000ea40000008800 */
[----:B--2---:R-:W-:-:S13]  /*0620*/  LOP3.LUT P0, RZ, R0, UR5, RZ, 0xfc, !PT ;  /* 0x0000000500ff7c12 */ /* 0x004fda000f80fcff */
[----:B------:R-:W-:Y:S05]  /*0630*/  @P0 EXIT ;  /* 0x000000000000094d */ /* 0x000fea0003800000 */
[----:B------:R-:W-:Y:S01]  /*0640*/  UMOV UR4, 0x400 ;  /* 0x0000040000047882 */ /* 0x000fe20000000000 */
[----:B-1----:R-:W1:Y:S01]  /*0650*/  LDC.64 R2, c[0x0][0x388] ;  /* 0x0000e200ff027b82 */ /* 0x002e620000000a00 */
[----:B------:R-:W-:-:S09]  /*0660*/  ULEA UR4, UR5, UR4, 0x18 ;  /* 0x0000000405047291 */ /* 0x000fd2000f8ec0ff */
[----:B0-----:R-:W1:Y:S04]  /*0670*/  LDS R5, [UR4] ;  /* 0x00000004ff057984 */ /* 0x001e680008000800 */
[----:B-1----:R-:W-:Y:S01]  /*0680*/  REDG.E.ADD.F32.FTZ.RN.STRONG.GPU desc[UR6][R2.64], R5 ;  /* 0x00000005020079a6 */ /* 0x002fe2000c12f306 */
[----:B------:R-:W-:Y:S05]  /*0690*/  EXIT ;  /* 0x000000000000794d */ /* 0x000fea0003800000 */
.L_x_16:
[----:B------:R-:W-:-:S00]  /*06a0*/  BRA `(.L_x_16) ;  /* 0xfffffffc00fc7947 */ /* 0x000fc0000383ffff */
[----:B------:R-:W-:-:S00]  /*06b0*/  NOP ;  /* 0x0000000000007918 */ /* 0x000fc00000000000 */
        /* <DEDUP_REMOVED lines=12> */
.L_x_17:


//--------------------- .nv.shared._Z14cluster_reducePKfPfi --------------------------
	.section	.nv.shared._Z14cluster_reducePKfPfi,"aw",@nobits
	.sectionflags	@""
	.align	16
.nv.shared._Z14cluster_reducePKfPfi:
	.zero		1040


//--------------------- .nv.shared.reserved.0     --------------------------
	.section	.nv.shared.reserved.0,"aw",@nobits
	.weak		__nv_reservedSMEM_offset_0_alias
	.size		__nv_reservedSMEM_offset_0_alias, 0, 64
	.other		__nv_reservedSMEM_offset_0_alias,@"STO_CUDA_RESERVED_SHARED STV_DEFAULT"
__nv_reservedSMEM_offset_0_alias:
	.zero		0
	.zero		64


//--------------------- .nv.constant0._Z14cluster_reducePKfPfi --------------------------
	.section	.nv.constant0._Z14cluster_reducePKfPfi,"a",@progbits
	.sectionflags	@""
	.align	4
.nv.constant0._Z14cluster_reducePKfPfi:
	.zero		916


//--------------------- SYMBOLS --------------------------

	.type		.nv.reservedSmem.offset0,@object
	.size		.nv.reservedSmem.offset0,0x4
	.type		.nv.reservedSmem.cap,@object
	.size		.nv.reservedSmem.cap,0x4
